	.headerflags	@"EF_CUDA_TEXMODE_UNIFIED EF_CUDA_64BIT_ADDRESS EF_CUDA_ACCELERATORS EF_CUDA_SM90 EF_CUDA_VIRTUAL_SM(EF_CUDA_SM90)"
	.elftype	@"ET_EXEC"


//--------------------- .nv.info                  --------------------------
	.section	.nv.info,"",@"SHT_CUDA_INFO"
	.align	4


	//----- nvinfo : EIATTR_REGCOUNT
	.align		4
        /*0000*/ 	.byte	0x04, 0x2f
        /*0002*/ 	.short	(.L_1 - .L_0)
	.align		4
.L_0:
        /*0004*/ 	.word	index@(triton_poi_fused_convolution_relu_0)
        /*0008*/ 	.word	0x0000000c


	//----- nvinfo : EIATTR_MIN_STACK_SIZE
	.align		4
.L_1:
        /*000c*/ 	.byte	0x04, 0x12
        /*000e*/ 	.short	(.L_3 - .L_2)
	.align		4
.L_2:
        /*0010*/ 	.word	index@(triton_poi_fused_convolution_relu_0)
        /*0014*/ 	.word	0x00000000


	//----- nvinfo : EIATTR_FRAME_SIZE
	.align		4
.L_3:
        /*0018*/ 	.byte	0x04, 0x11
        /*001a*/ 	.short	(.L_5 - .L_4)
	.align		4
.L_4:
        /*001c*/ 	.word	index@(triton_poi_fused_convolution_relu_0)
        /*0020*/ 	.word	0x00000000


	//----- nvinfo : EIATTR_MIN_STACK_SIZE
	.align		4
.L_5:
        /*0024*/ 	.byte	0x04, 0x12
        /*0026*/ 	.short	(.L_7 - .L_6)
	.align		4
.L_6:
        /*0028*/ 	.word	index@(triton_poi_fused_convolution_relu_0)
        /*002c*/ 	.word	0x00000000
.L_7:


//--------------------- .nv.info.triton_poi_fused_convolution_relu_0 --------------------------
	.section	.nv.info.triton_poi_fused_convolution_relu_0,"",@"SHT_CUDA_INFO"
	.sectionflags	@""
	.align	4


	//----- nvinfo : EIATTR_CUDA_API_VERSION
	.align		4
        /*0000*/ 	.byte	0x04, 0x37
        /*0002*/ 	.short	(.L_9 - .L_8)
.L_8:
        /*0004*/ 	.word	0x0000007c


	//----- nvinfo : EIATTR_KPARAM_INFO
	.align		4
.L_9:
        /*0008*/ 	.byte	0x04, 0x17
        /*000a*/ 	.short	(.L_11 - .L_10)
.L_10:
        /*000c*/ 	.word	0x00000000
        /*0010*/ 	.short	0x0002
        /*0012*/ 	.short	0x0010
        /*0014*/ 	.byte	0x00, 0xf0, 0x11, 0x00


	//----- nvinfo : EIATTR_KPARAM_INFO
	.align		4
.L_11:
        /*0018*/ 	.byte	0x04, 0x17
        /*001a*/ 	.short	(.L_13 - .L_12)
.L_12:
        /*001c*/ 	.word	0x00000000
        /*0020*/ 	.short	0x0001
        /*0022*/ 	.short	0x0008
        /*0024*/ 	.byte	0x00, 0xf4, 0x21, 0x00


	//----- nvinfo : EIATTR_KPARAM_INFO
	.align		4
.L_13:
        /*0028*/ 	.byte	0x04, 0x17
        /*002a*/ 	.short	(.L_15 - .L_14)
.L_14:
        /*002c*/ 	.word	0x00000000
        /*0030*/ 	.short	0x0000
        /*0032*/ 	.short	0x0000
        /*0034*/ 	.byte	0x00, 0xf4, 0x21, 0x00


	//----- nvinfo : EIATTR_SPARSE_MMA_MASK
	.align		4
.L_15:
        /*0038*/ 	.byte	0x03, 0x50
        /*003a*/ 	.short	0x0000


	//----- nvinfo : EIATTR_MAXREG_COUNT
	.align		4
        /*003c*/ 	.byte	0x03, 0x1b
        /*003e*/ 	.short	0x00ff


	//----- nvinfo : EIATTR_EXIT_INSTR_OFFSETS
	.align		4
        /*0040*/ 	.byte	0x04, 0x1c
        /*0042*/ 	.short	(.L_17 - .L_16)


	//   ....[0]....
.L_16:
        /*0044*/ 	.word	0x00000190


	//   ....[1]....
        /*0048*/ 	.word	0x000001b0


	//----- nvinfo : EIATTR_REQNTID
	.align		4
.L_17:
        /*004c*/ 	.byte	0x04, 0x10
        /*004e*/ 	.short	(.L_19 - .L_18)
.L_18:
        /*0050*/ 	.word	0x00000080
        /*0054*/ 	.word	0x00000001
        /*0058*/ 	.word	0x00000001


	//----- nvinfo : EIATTR_CBANK_PARAM_SIZE
	.align		4
.L_19:
        /*005c*/ 	.byte	0x03, 0x19
        /*005e*/ 	.short	0x0014


	//----- nvinfo : EIATTR_PARAM_CBANK
	.align		4
        /*0060*/ 	.byte	0x04, 0x0a
        /*0062*/ 	.short	(.L_21 - .L_20)
	.align		4
.L_20:
        /*0064*/ 	.word	index@(.nv.constant0.triton_poi_fused_convolution_relu_0)
        /*0068*/ 	.short	0x0210
        /*006a*/ 	.short	0x0014


	//----- nvinfo : EIATTR_SW_WAR
	.align		4
.L_21:
        /*006c*/ 	.byte	0x04, 0x36
        /*006e*/ 	.short	(.L_23 - .L_22)
.L_22:
        /*0070*/ 	.word	0x00000008
.L_23:


//--------------------- .nv.callgraph             --------------------------
	.section	.nv.callgraph,"",@"SHT_CUDA_CALLGRAPH"
	.align	4
	.sectionentsize	8
	.align		4
        /*0000*/ 	.word	0x00000000
	.align		4
        /*0004*/ 	.word	0xffffffff
	.align		4
        /*0008*/ 	.word	0x00000000
	.align		4
        /*000c*/ 	.word	0xfffffffe
	.align		4
        /*0010*/ 	.word	0x00000000
	.align		4
        /*0014*/ 	.word	0xfffffffd
	.align		4
        /*0018*/ 	.word	0x00000000
	.align		4
        /*001c*/ 	.word	0xfffffffc


//--------------------- .text.triton_poi_fused_convolution_relu_0 --------------------------
	.section	.text.triton_poi_fused_convolution_relu_0,"ax",@progbits
	.align	128
        .global         triton_poi_fused_convolution_relu_0
        .type           triton_poi_fused_convolution_relu_0,@function
        .size           triton_poi_fused_convolution_relu_0,(.L_x_1 - triton_poi_fused_convolution_relu_0)
        .other          triton_poi_fused_convolution_relu_0,@"STO_CUDA_ENTRY STV_DEFAULT"
triton_poi_fused_convolution_relu_0:
.text.triton_poi_fused_convolution_relu_0:
[----:B------:R-:W0:Y:S02]  /*0000*/  LDC R1, c[0x0][0x28] ;  /* 0x00000a00ff017b82 */ /* 0x000e240000000800 */
[----:B------:R-:W1:Y:S01]  /*0010*/  S2R R0, SR_TID.X ;  /* 0x0000000000007919 */ /* 0x000e620000002100 */
[----:B------:R-:W2:Y:S01]  /*0020*/  LDC.64 R2, c[0x0][0x210] ;  /* 0x00008400ff027b82 */ /* 0x000ea20000000a00 */
[----:B------:R-:W-:Y:S01]  /*0030*/  ULDC.64 UR4, c[0x0][0x208] ;  /* 0x0000820000047ab9 */ /* 0x000fe20000000a00 */
[----:B------:R-:W3:Y:S01]  /*0040*/  S2R R7, SR_CTAID.X ;  /* 0x0000000000077919 */ /* 0x000ee20000002500 */
[----:B-1----:R-:W-:Y:S02]  /*0050*/  LOP3.LUT R0, R0, 0x7f, RZ, 0xc0, !PT ;  /* 0x0000007f00007812 */ /* 0x002fe400078ec0ff */
[----:B---3--:R-:W-:-:S03]  /*0060*/  SHF.R.S32.HI R4, RZ, 0x18, R7 ;  /* 0x00000018ff047819 */ /* 0x008fc60000011407 */
[----:B------:R-:W-:Y:S01]  /*0070*/  IMAD R7, R7, 0x80, R0 ;  /* 0x0000008007077824 */ /* 0x000fe200078e0200 */
[----:B------:R-:W-:-:S03]  /*0080*/  SGXT R0, R4, 0x1 ;  /* 0x000000010400781a */ /* 0x000fc60000000200 */
[C---:B--2---:R-:W-:Y:S01]  /*0090*/  IMAD.WIDE R2, R7.reuse, 0x4, R2 ;  /* 0x0000000407027825 */ /* 0x044fe200078e0202 */
[----:B------:R-:W1:Y:S01]  /*00a0*/  LDC.64 R4, c[0x0][0x218] ;  /* 0x00008600ff047b82 */ /* 0x000e620000000a00 */
[----:B------:R-:W-:Y:S02]  /*00b0*/  ISETP.GE.AND P1, PT, R7, 0x80, PT ;  /* 0x000000800700780c */ /* 0x000fe40003f26270 */
[----:B------:R-:W-:Y:S01]  /*00c0*/  LEA.HI R0, R0, R7, RZ, 0x4 ;  /* 0x0000000700007211 */ /* 0x000fe200078f20ff */
[----:B------:R-:W-:-:S03]  /*00d0*/  IMAD.MOV.U32 R7, RZ, RZ, RZ ;  /* 0x000000ffff077224 */ /* 0x000fc600078e00ff */
[----:B------:R-:W-:-:S04]  /*00e0*/  SHF.R.S32.HI R9, RZ, 0x4, R0 ;  /* 0x00000004ff097819 */ /* 0x000fc80000011400 */
[----:B------:R-:W-:-:S04]  /*00f0*/  LEA.HI R0, R0, R9, RZ, 0x1 ;  /* 0x0000000900007211 */ /* 0x000fc800078f08ff */
[----:B------:R-:W-:-:S05]  /*0100*/  LOP3.LUT R0, R0, 0xfffffffe, RZ, 0xc0, !PT ;  /* 0xfffffffe00007812 */ /* 0x000fca00078ec0ff */
[----:B------:R-:W-:Y:S02]  /*0110*/  IMAD.IADD R9, R9, 0x1, -R0 ;  /* 0x0000000109097824 */ /* 0x000fe400078e0a00 */
[----:B------:R-:W-:Y:S02]  /*0120*/  IMAD.MOV.U32 R0, RZ, RZ, RZ ;  /* 0x000000ffff007224 */ /* 0x000fe400078e00ff */
[----:B-1----:R-:W-:-:S04]  /*0130*/  IMAD.WIDE R4, R9, 0x4, R4 ;  /* 0x0000000409047825 */ /* 0x002fc800078e0204 */
[----:B------:R-:W2:Y:S04]  /*0140*/  @!P1 LDG.E R0, desc[UR4][R2.64] ;  /* 0x0000000402009981 */ /* 0x000ea8000c1e1900 */
[----:B------:R-:W2:Y:S02]  /*0150*/  @!P1 LDG.E.EL R7, desc[UR4][R4.64] ;  /* 0x0000000404079981 */ /* 0x000ea4000c2e1900 */
[----:B--2---:R-:W-:Y:S01]  /*0160*/  FADD R6, R7, R0 ;  /* 0x0000000007067221 */ /* 0x004fe20000000000 */
[----:B------:R-:W-:-:S04]  /*0170*/  FSETP.GEU.AND P0, PT, R0, -R7, PT ;  /* 0x800000070000720b */ /* 0x000fc80003f0e000 */
[----:B------:R-:W-:Y:S01]  /*0180*/  FSEL R7, R6, RZ, P0 ;  /* 0x000000ff06077208 */ /* 0x000fe20000000000 */
[----:B------:R-:W-:Y:S08]  /*0190*/  @P1 EXIT ;  /* 0x000000000000194d */ /* 0x000ff00003800000 */
[----:B------:R-:W-:Y:S01]  /*01a0*/  STG.E desc[UR4][R2.64], R7 ;  /* 0x0000000702007986 */ /* 0x000fe2000c101904 */
[----:B------:R-:W-:Y:S05]  /*01b0*/  EXIT ;  /* 0x000000000000794d */ /* 0x000fea0003800000 */
.L_x_0:
[----:B------:R-:W-:-:S00]  /*01c0*/  BRA `(.L_x_0) ;  /* 0xfffffffc00fc7947 */ /* 0x000fc0000383ffff */
[----:B------:R-:W-:-:S00]  /*01d0*/  NOP ;  /* 0x0000000000007918 */ /* 0x000fc00000000000 */
        /* <DEDUP_REMOVED lines=10> */
.L_x_1:


//--------------------- .nv.constant0.triton_poi_fused_convolution_relu_0 --------------------------
	.section	.nv.constant0.triton_poi_fused_convolution_relu_0,"a",@progbits
	.sectionflags	@""
	.align	4
.nv.constant0.triton_poi_fused_convolution_relu_0:
	.zero		548
